	.headerflags	@"EF_CUDA_TEXMODE_UNIFIED EF_CUDA_64BIT_ADDRESS EF_CUDA_ACCELERATORS EF_CUDA_SM90 EF_CUDA_VIRTUAL_SM(EF_CUDA_SM90)"
	.elftype	@"ET_EXEC"


//--------------------- .nv.info                  --------------------------
	.section	.nv.info,"",@"SHT_CUDA_INFO"
	.align	4


	//----- nvinfo : EIATTR_REGCOUNT
	.align		4
        /*0000*/ 	.byte	0x04, 0x2f
        /*0002*/ 	.short	(.L_1 - .L_0)
	.align		4
.L_0:
        /*0004*/ 	.word	index@(triton_poi_fused_max_pool2d_with_indices_7)
        /*0008*/ 	.word	0x0000001c


	//----- nvinfo : EIATTR_MIN_STACK_SIZE
	.align		4
.L_1:
        /*000c*/ 	.byte	0x04, 0x12
        /*000e*/ 	.short	(.L_3 - .L_2)
	.align		4
.L_2:
        /*0010*/ 	.word	index@(triton_poi_fused_max_pool2d_with_indices_7)
        /*0014*/ 	.word	0x00000000


	//----- nvinfo : EIATTR_FRAME_SIZE
	.align		4
.L_3:
        /*0018*/ 	.byte	0x04, 0x11
        /*001a*/ 	.short	(.L_5 - .L_4)
	.align		4
.L_4:
        /*001c*/ 	.word	index@(triton_poi_fused_max_pool2d_with_indices_7)
        /*0020*/ 	.word	0x00000000


	//----- nvinfo : EIATTR_MIN_STACK_SIZE
	.align		4
.L_5:
        /*0024*/ 	.byte	0x04, 0x12
        /*0026*/ 	.short	(.L_7 - .L_6)
	.align		4
.L_6:
        /*0028*/ 	.word	index@(triton_poi_fused_max_pool2d_with_indices_7)
        /*002c*/ 	.word	0x00000000
.L_7:


//--------------------- .nv.info.triton_poi_fused_max_pool2d_with_indices_7 --------------------------
	.section	.nv.info.triton_poi_fused_max_pool2d_with_indices_7,"",@"SHT_CUDA_INFO"
	.sectionflags	@""
	.align	4


	//----- nvinfo : EIATTR_CUDA_API_VERSION
	.align		4
        /*0000*/ 	.byte	0x04, 0x37
        /*0002*/ 	.short	(.L_9 - .L_8)
.L_8:
        /*0004*/ 	.word	0x0000007c


	//----- nvinfo : EIATTR_KPARAM_INFO
	.align		4
.L_9:
        /*0008*/ 	.byte	0x04, 0x17
        /*000a*/ 	.short	(.L_11 - .L_10)
.L_10:
        /*000c*/ 	.word	0x00000000
        /*0010*/ 	.short	0x0003
        /*0012*/ 	.short	0x0018
        /*0014*/ 	.byte	0x00, 0xf0, 0x11, 0x00


	//----- nvinfo : EIATTR_KPARAM_INFO
	.align		4
.L_11:
        /*0018*/ 	.byte	0x04, 0x17
        /*001a*/ 	.short	(.L_13 - .L_12)
.L_12:
        /*001c*/ 	.word	0x00000000
        /*0020*/ 	.short	0x0002
        /*0022*/ 	.short	0x0010
        /*0024*/ 	.byte	0x00, 0xf4, 0x21, 0x00


	//----- nvinfo : EIATTR_KPARAM_INFO
	.align		4
.L_13:
        /*0028*/ 	.byte	0x04, 0x17
        /*002a*/ 	.short	(.L_15 - .L_14)
.L_14:
        /*002c*/ 	.word	0x00000000
        /*0030*/ 	.short	0x0001
        /*0032*/ 	.short	0x0008
        /*0034*/ 	.byte	0x00, 0xf4, 0x21, 0x00


	//----- nvinfo : EIATTR_KPARAM_INFO
	.align		4
.L_15:
        /*0038*/ 	.byte	0x04, 0x17
        /*003a*/ 	.short	(.L_17 - .L_16)
.L_16:
        /*003c*/ 	.word	0x00000000
        /*0040*/ 	.short	0x0000
        /*0042*/ 	.short	0x0000
        /*0044*/ 	.byte	0x00, 0xf4, 0x21, 0x00


	//----- nvinfo : EIATTR_SPARSE_MMA_MASK
	.align		4
.L_17:
        /*0048*/ 	.byte	0x03, 0x50
        /*004a*/ 	.short	0x0000


	//----- nvinfo : EIATTR_MAXREG_COUNT
	.align		4
        /*004c*/ 	.byte	0x03, 0x1b
        /*004e*/ 	.short	0x00ff


	//----- nvinfo : EIATTR_EXIT_INSTR_OFFSETS
	.align		4
        /*0050*/ 	.byte	0x04, 0x1c
        /*0052*/ 	.short	(.L_19 - .L_18)


	//   ....[0]....
.L_18:
        /*0054*/ 	.word	0x00000ba0


	//   ....[1]....
        /*0058*/ 	.word	0x00000bc0


	//----- nvinfo : EIATTR_REQNTID
	.align		4
.L_19:
        /*005c*/ 	.byte	0x04, 0x10
        /*005e*/ 	.short	(.L_21 - .L_20)
.L_20:
        /*0060*/ 	.word	0x00000080
        /*0064*/ 	.word	0x00000001
        /*0068*/ 	.word	0x00000001


	//----- nvinfo : EIATTR_CBANK_PARAM_SIZE
	.align		4
.L_21:
        /*006c*/ 	.byte	0x03, 0x19
        /*006e*/ 	.short	0x001c


	//----- nvinfo : EIATTR_PARAM_CBANK
	.align		4
        /*0070*/ 	.byte	0x04, 0x0a
        /*0072*/ 	.short	(.L_23 - .L_22)
	.align		4
.L_22:
        /*0074*/ 	.word	index@(.nv.constant0.triton_poi_fused_max_pool2d_with_indices_7)
        /*0078*/ 	.short	0x0210
        /*007a*/ 	.short	0x001c


	//----- nvinfo : EIATTR_SW_WAR
	.align		4
.L_23:
        /*007c*/ 	.byte	0x04, 0x36
        /*007e*/ 	.short	(.L_25 - .L_24)
.L_24:
        /*0080*/ 	.word	0x00000008
.L_25:


//--------------------- .nv.callgraph             --------------------------
	.section	.nv.callgraph,"",@"SHT_CUDA_CALLGRAPH"
	.align	4
	.sectionentsize	8
	.align		4
        /*0000*/ 	.word	0x00000000
	.align		4
        /*0004*/ 	.word	0xffffffff
	.align		4
        /*0008*/ 	.word	0x00000000
	.align		4
        /*000c*/ 	.word	0xfffffffe
	.align		4
        /*0010*/ 	.word	0x00000000
	.align		4
        /*0014*/ 	.word	0xfffffffd
	.align		4
        /*0018*/ 	.word	0x00000000
	.align		4
        /*001c*/ 	.word	0xfffffffc


//--------------------- .text.triton_poi_fused_max_pool2d_with_indices_7 --------------------------
	.section	.text.triton_poi_fused_max_pool2d_with_indices_7,"ax",@progbits
	.align	128
        .global         triton_poi_fused_max_pool2d_with_indices_7
        .type           triton_poi_fused_max_pool2d_with_indices_7,@function
        .size           triton_poi_fused_max_pool2d_with_indices_7,(.L_x_1 - triton_poi_fused_max_pool2d_with_indices_7)
        .other          triton_poi_fused_max_pool2d_with_indices_7,@"STO_CUDA_ENTRY STV_DEFAULT"
triton_poi_fused_max_pool2d_with_indices_7:
.text.triton_poi_fused_max_pool2d_with_indices_7:
[----:B------:R-:W0:Y:S01]  /*0000*/  LDC R1, c[0x0][0x28] ;  /* 0x00000a00ff017b82 */ /* 0x000e220000000800 */
[----:B------:R-:W1:Y:S01]  /*0010*/  S2R R0, SR_TID.X ;  /* 0x0000000000007919 */ /* 0x000e620000002100 */
[----:B------:R-:W-:Y:S01]  /*0020*/  IMAD.MOV.U32 R16, RZ, RZ, RZ ;  /* 0x000000ffff107224 */ /* 0x000fe200078e00ff */
[----:B------:R-:W-:Y:S01]  /*0030*/  CS2R R18, SRZ ;  /* 0x0000000000127805 */ /* 0x000fe2000001ff00 */
[----:B------:R-:W-:Y:S01]  /*0040*/  ULDC.64 UR4, c[0x0][0x208] ;  /* 0x0000820000047ab9 */ /* 0x000fe20000000a00 */
[----:B------:R-:W2:Y:S01]  /*0050*/  S2R R3, SR_CTAID.X ;  /* 0x0000000000037919 */ /* 0x000ea20000002500 */
[----:B------:R-:W-:Y:S01]  /*0060*/  IMAD.MOV.U32 R22, RZ, RZ, RZ ;  /* 0x000000ffff167224 */ /* 0x000fe200078e00ff */
[----:B------:R-:W-:Y:S01]  /*0070*/  CS2R R20, SRZ ;  /* 0x0000000000147805 */ /* 0x000fe2000001ff00 */
[----:B------:R-:W-:Y:S01]  /*0080*/  IMAD.MOV.U32 R24, RZ, RZ, RZ ;  /* 0x000000ffff187224 */ /* 0x000fe200078e00ff */
[----:B------:R-:W-:Y:S01]  /*0090*/  ULDC.64 UR6, c[0x0][0x220] ;  /* 0x0000880000067ab9 */ /* 0x000fe20000000a00 */
[----:B-1----:R-:W-:Y:S01]  /*00a0*/  IMAD.SHL.U32 R0, R0, 0x2, RZ ;  /* 0x0000000200007824 */ /* 0x002fe200078e00ff */
[----:B--2---:R-:W-:Y:S01]  /*00b0*/  SHF.R.U32.HI R4, RZ, 0x17, R3 ;  /* 0x00000017ff047819 */ /* 0x004fe20000011603 */
[----:B------:R-:W-:-:S03]  /*00c0*/  IMAD.SHL.U32 R2, R3, 0x100, RZ ;  /* 0x0000010003027824 */ /* 0x000fc600078e00ff */
[----:B------:R-:W-:Y:S02]  /*00d0*/  LOP3.LUT R0, R0, 0xfe, RZ, 0xc0, !PT ;  /* 0x000000fe00007812 */ /* 0x000fe400078ec0ff */
[----:B------:R-:W-:Y:S01]  /*00e0*/  SGXT.U32 R4, R4, 0x1 ;  /* 0x000000010404781a */ /* 0x000fe20000000000 */
[----:B------:R-:W-:Y:S01]  /*00f0*/  VIADD R12, R2, 0x1 ;  /* 0x00000001020c7836 */ /* 0x000fe20000000000 */
[----:B------:R-:W-:Y:S02]  /*0100*/  PRMT R0, R0, 0x6540, R3 ;  /* 0x0000654000007816 */ /* 0x000fe40000000003 */
[----:B------:R-:W1:Y:S01]  /*0110*/  LDC.64 R2, c[0x0][0x210] ;  /* 0x00008400ff027b82 */ /* 0x000e620000000a00 */
[----:B------:R-:W-:Y:S01]  /*0120*/  IMAD.IADD R6, R12, 0x1, R4 ;  /* 0x000000010c067824 */ /* 0x000fe200078e0204 */
[----:B------:R-:W-:Y:S01]  /*0130*/  SHF.R.S32.HI R17, RZ, 0x1, R0 ;  /* 0x00000001ff117819 */ /* 0x000fe20000011400 */
[----:B------:R-:W-:-:S04]  /*0140*/  IMAD.SHL.U32 R11, R0, 0x4, RZ ;  /* 0x00000004000b7824 */ /* 0x000fc800078e00ff */
[----:B------:R-:W-:-:S05]  /*0150*/  IMAD.IADD R5, R17, 0x1, R4 ;  /* 0x0000000111057824 */ /* 0x000fca00078e0204 */
[----:B------:R-:W-:Y:S02]  /*0160*/  LOP3.LUT R4, R5, 0xfffffffe, RZ, 0xc0, !PT ;  /* 0xfffffffe05047812 */ /* 0x000fe400078ec0ff */
[----:B------:R-:W-:-:S03]  /*0170*/  LOP3.LUT R5, R6, 0xffffff02, RZ, 0xc0, !PT ;  /* 0xffffff0206057812 */ /* 0x000fc600078ec0ff */
[----:B------:R-:W-:Y:S02]  /*0180*/  IMAD.IADD R17, R17, 0x1, -R4 ;  /* 0x0000000111117824 */ /* 0x000fe400078e0a04 */
[----:B------:R-:W-:-:S03]  /*0190*/  IMAD.IADD R12, R12, 0x1, -R5 ;  /* 0x000000010c0c7824 */ /* 0x000fc600078e0a05 */
[C---:B------:R-:W-:Y:S01]  /*01a0*/  ISETP.GT.AND P1, PT, R17.reuse, RZ, PT ;  /* 0x000000ff1100720c */ /* 0x040fe20003f24270 */
[C---:B------:R-:W-:Y:S01]  /*01b0*/  IMAD R13, R12.reuse, 0x2, R11 ;  /* 0x000000020c0d7824 */ /* 0x040fe200078e020b */
[----:B------:R-:W-:Y:S02]  /*01c0*/  ISETP.GT.AND P3, PT, R17, -0x1, PT ;  /* 0xffffffff1100780c */ /* 0x000fe40003f64270 */
[C---:B------:R-:W-:Y:S01]  /*01d0*/  ISETP.GT.AND P4, PT, R12.reuse, RZ, P1 ;  /* 0x000000ff0c00720c */ /* 0x040fe20000f84270 */
[C---:B------:R-:W-:Y:S01]  /*01e0*/  VIADD R7, R13.reuse, 0xfffffffb ;  /* 0xfffffffb0d077836 */ /* 0x040fe20000000000 */
[----:B------:R-:W-:Y:S01]  /*01f0*/  ISETP.GT.AND P2, PT, R12, -0x1, P1 ;  /* 0xffffffff0c00780c */ /* 0x000fe20000f44270 */
[----:B------:R-:W-:Y:S01]  /*0200*/  VIADD R9, R13, 0xfffffffc ;  /* 0xfffffffc0d097836 */ /* 0x000fe20000000000 */
[C---:B------:R-:W-:Y:S01]  /*0210*/  ISETP.LT.AND P4, PT, R0.reuse, 0x800, P4 ;  /* 0x000008000000780c */ /* 0x040fe20002781270 */
[----:B-1----:R-:W-:Y:S01]  /*0220*/  IMAD.WIDE R6, R7, 0x4, R2 ;  /* 0x0000000407067825 */ /* 0x002fe200078e0202 */
[----:B------:R-:W-:-:S03]  /*0230*/  ISETP.LT.AND P2, PT, R0, 0x800, P2 ;  /* 0x000008000000780c */ /* 0x000fc60001741270 */
[----:B------:R-:W-:Y:S01]  /*0240*/  IMAD.WIDE R8, R9, 0x4, R2 ;  /* 0x0000000409087825 */ /* 0x000fe200078e0202 */
[----:B------:R-:W-:-:S03]  /*0250*/  ISETP.GT.AND P0, PT, R12, RZ, P3 ;  /* 0x000000ff0c00720c */ /* 0x000fc60001f04270 */
[----:B------:R-:W-:Y:S01]  /*0260*/  VIADD R15, R13, 0xfffffffd ;  /* 0xfffffffd0d0f7836 */ /* 0x000fe20000000000 */
[----:B------:R-:W-:-:S03]  /*0270*/  ISETP.LT.AND P0, PT, R0, 0x800, P0 ;  /* 0x000008000000780c */ /* 0x000fc60000701270 */
[----:B------:R1:W2:Y:S01]  /*0280*/  @P4 LDG.E.EL R16, desc[UR4][R6.64] ;  /* 0x0000000406104981 */ /* 0x0002a2000c2e1900 */
[----:B------:R-:W-:-:S03]  /*0290*/  IMAD.WIDE R14, R15, 0x4, R2 ;  /* 0x000000040f0e7825 */ /* 0x000fc600078e0202 */
[----:B------:R3:W4:Y:S01]  /*02a0*/  @P2 LDG.E.EL R18, desc[UR4][R8.64] ;  /* 0x0000000408122981 */ /* 0x000722000c2e1900 */
[----:B------:R-:W-:-:S03]  /*02b0*/  ISETP.LT.AND P1, PT, R0, 0x800, P1 ;  /* 0x000008000000780c */ /* 0x000fc60000f21270 */
[----:B------:R5:W4:Y:S01]  /*02c0*/  @P2 LDG.E.EL R19, desc[UR4][R14.64] ;  /* 0x000000040e132981 */ /* 0x000b22000c2e1900 */
[----:B------:R-:W-:-:S04]  /*02d0*/  IMAD.WIDE R4, R13, 0x4, R2 ;  /* 0x000000040d047825 */ /* 0x000fc800078e0202 */
[C---:B------:R-:W-:Y:S01]  /*02e0*/  VIADD R23, R11.reuse, 0xfffffffc ;  /* 0xfffffffc0b177836 */ /* 0x040fe20000000000 */
[----:B------:R-:W4:Y:S01]  /*02f0*/  @P0 LDG.E.EL R22, desc[UR4][R4.64+-0x4] ;  /* 0xfffffc0404160981 */ /* 0x000f22000c2e1900 */
[----:B------:R-:W-:Y:S02]  /*0300*/  VIADD R25, R11, 0xfffffffd ;  /* 0xfffffffd0b197836 */ /* 0x000fe40000000000 */
[----:B-1----:R-:W-:-:S04]  /*0310*/  IMAD.WIDE R6, R23, 0x4, R2 ;  /* 0x0000000417067825 */ /* 0x002fc800078e0202 */
[--C-:B---3--:R-:W-:Y:S01]  /*0320*/  IMAD.WIDE R8, R25, 0x4, R2.reuse ;  /* 0x0000000419087825 */ /* 0x108fe200078e0202 */
[----:B------:R-:W3:Y:S03]  /*0330*/  @P1 LDG.E.EL R21, desc[UR4][R6.64] ;  /* 0x0000000406151981 */ /* 0x000ee6000c2e1900 */
[----:B-----5:R-:W-:Y:S01]  /*0340*/  VIADD R15, R13, 0x3 ;  /* 0x000000030d0f7836 */ /* 0x020fe20000000000 */
[----:B------:R1:W5:Y:S01]  /*0350*/  @P1 LDG.E.EL R20, desc[UR4][R8.64] ;  /* 0x0000000408141981 */ /* 0x000362000c2e1900 */
[----:B------:R-:W-:Y:S02]  /*0360*/  IMAD.MOV.U32 R23, RZ, RZ, RZ ;  /* 0x000000ffff177224 */ /* 0x000fe400078e00ff */
[----:B------:R-:W-:Y:S01]  /*0370*/  IMAD.WIDE R14, R15, 0x4, R2 ;  /* 0x000000040f0e7825 */ /* 0x000fe200078e0202 */
[----:B------:R-:W-:-:S04]  /*0380*/  ISETP.LT.AND P3, PT, R0, 0x800, P3 ;  /* 0x000008000000780c */ /* 0x000fc80001f61270 */
[----:B------:R1:W5:Y:S01]  /*0390*/  @P0 LDG.E.EL R23, desc[UR4][R14.64] ;  /* 0x000000040e170981 */ /* 0x000362000c2e1900 */
[----:B------:R-:W-:-:S08]  /*03a0*/  IMAD.WIDE R10, R11, 0x4, R2 ;  /* 0x000000040b0a7825 */ /* 0x000fd000078e0202 */
[----:B------:R-:W5:Y:S01]  /*03b0*/  @P3 LDG.E.EL R24, desc[UR4][R10.64] ;  /* 0x000000040a183981 */ /* 0x000f62000c2e1900 */
[----:B------:R-:W-:Y:S01]  /*03c0*/  LOP3.LUT R12, R17, R12, RZ, 0xfc, !PT ;  /* 0x0000000c110c7212 */ /* 0x000fe200078efcff */
[----:B-1----:R-:W-:Y:S01]  /*03d0*/  IMAD.MOV.U32 R8, RZ, RZ, RZ ;  /* 0x000000ffff087224 */ /* 0x002fe200078e00ff */
[----:B--2---:R-:W-:Y:S02]  /*03e0*/  SEL R25, R16, 0xff800000, P4 ;  /* 0xff80000010197807 */ /* 0x004fe40002000000 */
[----:B----4-:R-:W-:-:S04]  /*03f0*/  SEL R18, R18, 0xff800000, P2 ;  /* 0xff80000012127807 */ /* 0x010fc80001000000 */
[C---:B------:R-:W-:Y:S02]  /*0400*/  FSETP.GT.AND P5, PT, R18.reuse, R25, PT ;  /* 0x000000191200720b */ /* 0x040fe40003fa4000 */
[----:B------:R-:W-:Y:S02]  /*0410*/  SEL R19, R19, 0xff800000, P2 ;  /* 0xff80000013137807 */ /* 0x000fe40001000000 */
[----:B------:R-:W-:Y:S02]  /*0420*/  FSETP.NAN.AND P2, PT, R18, R18, PT ;  /* 0x000000121200720b */ /* 0x000fe40003f48000 */
[----:B------:R-:W-:Y:S02]  /*0430*/  FSETP.NAN.AND P4, PT, R19, R19, PT ;  /* 0x000000131300720b */ /* 0x000fe40003f88000 */
[----:B------:R-:W-:-:S05]  /*0440*/  SEL R22, R22, 0xff800000, P0 ;  /* 0xff80000016167807 */ /* 0x000fca0000000000 */
[----:B------:R-:W-:Y:S02]  /*0450*/  @!P5 SEL R18, R18, R25, P2 ;  /* 0x000000191212d207 */ /* 0x000fe40001000000 */
[----:B------:R-:W-:Y:S02]  /*0460*/  FSETP.NAN.AND P2, PT, R22, R22, PT ;  /* 0x000000161600720b */ /* 0x000fe40003f48000 */
[----:B------:R-:W-:Y:S02]  /*0470*/  FSETP.GEU.AND P6, PT, R18, R19, PT ;  /* 0x000000131200720b */ /* 0x000fe40003fce000 */
[----:B---3--:R-:W-:Y:S02]  /*0480*/  SEL R21, R21, 0xff800000, P1 ;  /* 0xff80000015157807 */ /* 0x008fe40000800000 */
[----:B-----5:R-:W-:Y:S02]  /*0490*/  SEL R20, R20, 0xff800000, P1 ;  /* 0xff80000014147807 */ /* 0x020fe40000800000 */
[----:B------:R-:W-:-:S02]  /*04a0*/  @!P4 SEL R19, R19, R18, !P6 ;  /* 0x000000121313c207 */ /* 0x000fc40007000000 */
[----:B------:R-:W-:Y:S02]  /*04b0*/  FSETP.GT.AND P1, PT, R21, -INF , PT ;  /* 0xff8000001500780b */ /* 0x000fe40003f24000 */
[----:B0-----:R-:W-:Y:S02]  /*04c0*/  P2R R15, PR, RZ, 0x40 ;  /* 0x00000040ff0f7803 */ /* 0x001fe40000000000 */
[----:B------:R-:W-:Y:S02]  /*04d0*/  FSETP.GEU.AND P6, PT, R19, R22, PT ;  /* 0x000000161300720b */ /* 0x000fe40003fce000 */
[----:B------:R-:W-:Y:S02]  /*04e0*/  SEL R6, R23, 0xff800000, P0 ;  /* 0xff80000017067807 */ /* 0x000fe40000000000 */
[----:B------:R-:W-:Y:S02]  /*04f0*/  @!P2 SEL R22, R22, R19, !P6 ;  /* 0x000000131616a207 */ /* 0x000fe40007000000 */
[----:B------:R-:W-:-:S02]  /*0500*/  FSETP.NAN.AND P0, PT, R20, R20, PT ;  /* 0x000000141400720b */ /* 0x000fc40003f08000 */
[----:B------:R-:W-:-:S04]  /*0510*/  FSETP.NAN.AND P2, PT, R21, R21, PT ;  /* 0x000000151500720b */ /* 0x000fc80003f48000 */
[----:B------:R-:W-:-:S04]  /*0520*/  @!P1 SEL R21, R21, 0xff800000, P2 ;  /* 0xff80000015159807 */ /* 0x000fc80001000000 */
[----:B------:R-:W-:Y:S02]  /*0530*/  FSETP.GEU.AND P4, PT, R21, R20, PT ;  /* 0x000000141500720b */ /* 0x000fe40003f8e000 */
[----:B------:R-:W-:Y:S02]  /*0540*/  SEL R7, R24, 0xff800000, P3 ;  /* 0xff80000018077807 */ /* 0x000fe40001800000 */
[----:B------:R-:W-:Y:S02]  /*0550*/  @!P0 SEL R20, R20, R21, !P4 ;  /* 0x0000001514148207 */ /* 0x000fe40006000000 */
[----:B------:R-:W-:Y:S02]  /*0560*/  FSETP.NAN.AND P0, PT, R7, R7, PT ;  /* 0x000000070700720b */ /* 0x000fe40003f08000 */
[----:B------:R-:W-:-:S04]  /*0570*/  FSETP.GEU.AND P2, PT, R20, -INF , PT ;  /* 0xff8000001400780b */ /* 0x000fc80003f4e000 */
[----:B------:R-:W-:Y:S02]  /*0580*/  SEL R20, R20, 0xff800000, P2 ;  /* 0xff80000014147807 */ /* 0x000fe40001000000 */
[----:B------:R-:W-:Y:S02]  /*0590*/  P2R R19, PR, RZ, 0x4 ;  /* 0x00000004ff137803 */ /* 0x000fe40000000000 */
[----:B------:R-:W-:-:S04]  /*05a0*/  FSETP.GEU.AND P2, PT, R20, R7, PT ;  /* 0x000000071400720b */ /* 0x000fc80003f4e000 */
[----:B------:R-:W-:Y:S02]  /*05b0*/  @!P0 SEL R7, R7, R20, !P2 ;  /* 0x0000001407078207 */ /* 0x000fe40005000000 */
[----:B------:R-:W-:Y:S02]  /*05c0*/  ISETP.GE.AND P0, PT, R0, 0x800, PT ;  /* 0x000008000000780c */ /* 0x000fe40003f06270 */
[----:B------:R-:W-:Y:S02]  /*05d0*/  P2R R18, PR, RZ, 0x10 ;  /* 0x00000010ff127803 */ /* 0x000fe40000000000 */
[----:B------:R-:W-:-:S13]  /*05e0*/  ISETP.GT.AND P4, PT, R12, -0x1, !P0 ;  /* 0xffffffff0c00780c */ /* 0x000fda0004784270 */
[----:B------:R-:W2:Y:S02]  /*05f0*/  @P4 LDG.E.EL R8, desc[UR4][R4.64] ;  /* 0x0000000404084981 */ /* 0x000ea4000c2e1900 */
[----:B--2---:R-:W-:Y:S01]  /*0600*/  SEL R9, R8, 0xff800000, P4 ;  /* 0xff80000008097807 */ /* 0x004fe20002000000 */
[----:B------:R-:W-:-:S06]  /*0610*/  IMAD.MOV.U32 R8, RZ, RZ, RZ ;  /* 0x000000ffff087224 */ /* 0x000fcc00078e00ff */
[----:B------:R-:W2:Y:S01]  /*0620*/  @P4 LDG.E.EL R8, desc[UR4][R4.64+0x4] ;  /* 0x0000040404084981 */ /* 0x000ea2000c2e1900 */
[----:B------:R-:W-:Y:S02]  /*0630*/  P2R R14, PR, RZ, 0x4 ;  /* 0x00000004ff0e7803 */ /* 0x000fe40000000000 */
[-C--:B------:R-:W-:Y:S02]  /*0640*/  FSETP.NAN.AND P2, PT, R9, R9.reuse, PT ;  /* 0x000000090900720b */ /* 0x080fe40003f48000 */
[----:B------:R-:W-:Y:S02]  /*0650*/  P2R R16, PR, RZ, 0x40 ;  /* 0x00000040ff107803 */ /* 0x000fe40000000000 */
[----:B------:R-:W-:Y:S02]  /*0660*/  P2R R12, PR, RZ, 0x1 ;  /* 0x00000001ff0c7803 */ /* 0x000fe40000000000 */
[----:B------:R-:W-:-:S04]  /*0670*/  FSETP.GEU.AND P0, PT, R22, R9, PT ;  /* 0x000000091600720b */ /* 0x000fc80003f0e000 */
[----:B------:R-:W-:-:S03]  /*0680*/  P2R R17, PR, RZ, 0x1 ;  /* 0x00000001ff117803 */ /* 0x000fc60000000000 */
[----:B------:R-:W-:Y:S02]  /*0690*/  @!P2 SEL R9, R9, R22, !P0 ;  /* 0x000000160909a207 */ /* 0x000fe40004000000 */
[----:B------:R-:W-:-:S04]  /*06a0*/  ISETP.NE.AND P0, PT, R16, RZ, PT ;  /* 0x000000ff1000720c */ /* 0x000fc80003f05270 */
[----:B------:R-:W-:Y:S02]  /*06b0*/  P2R R16, PR, RZ, 0x1 ;  /* 0x00000001ff107803 */ /* 0x000fe40000000000 */
[----:B------:R-:W-:-:S04]  /*06c0*/  ISETP.NE.AND P0, PT, R19, RZ, PT ;  /* 0x000000ff1300720c */ /* 0x000fc80003f05270 */
[----:B------:R-:W-:Y:S02]  /*06d0*/  P2R R19, PR, RZ, 0x1 ;  /* 0x00000001ff137803 */ /* 0x000fe40000000000 */
[----:B------:R-:W-:-:S04]  /*06e0*/  ISETP.NE.AND P0, PT, R15, RZ, PT ;  /* 0x000000ff0f00720c */ /* 0x000fc80003f05270 */
[----:B------:R-:W-:Y:S02]  /*06f0*/  P2R R20, PR, RZ, 0x1 ;  /* 0x00000001ff147803 */ /* 0x000fe40000000000 */
[----:B------:R-:W-:Y:S02]  /*0700*/  ISETP.NE.AND P0, PT, R18, RZ, PT ;  /* 0x000000ff1200720c */ /* 0x000fe40003f05270 */
[----:B------:R-:W-:Y:S01]  /*0710*/  SEL R18, RZ, 0x1, !P1 ;  /* 0x00000001ff127807 */ /* 0x000fe20004800000 */
[----:B------:R-:W-:Y:S01]  /*0720*/  IMAD.MOV.U32 R15, RZ, RZ, RZ ;  /* 0x000000ffff0f7224 */ /* 0x000fe200078e00ff */
[----:B--2---:R-:W-:-:S04]  /*0730*/  SEL R8, R8, 0xff800000, P4 ;  /* 0xff80000008087807 */ /* 0x004fc80002000000 */
[-C--:B------:R-:W-:Y:S02]  /*0740*/  FSETP.NAN.AND P6, PT, R8, R8.reuse, PT ;  /* 0x000000080800720b */ /* 0x080fe40003fc8000 */
[----:B------:R-:W-:-:S11]  /*0750*/  FSETP.GEU.AND P2, PT, R9, R8, PT ;  /* 0x000000080900720b */ /* 0x000fd60003f4e000 */
[----:B------:R-:W-:Y:S02]  /*0760*/  @!P6 SEL R8, R8, R9, !P2 ;  /* 0x000000090808e207 */ /* 0x000fe40005000000 */
[-C--:B------:R-:W-:Y:S01]  /*0770*/  FSETP.NAN.AND P6, PT, R6, R6.reuse, PT ;  /* 0x000000060600720b */ /* 0x080fe20003fc8000 */
[----:B------:R-:W-:Y:S01]  /*0780*/  VIADD R9, R13, 0x4 ;  /* 0x000000040d097836 */ /* 0x000fe20000000000 */
[----:B------:R-:W-:-:S11]  /*0790*/  FSETP.GEU.AND P1, PT, R8, R6, PT ;  /* 0x000000060800720b */ /* 0x000fd60003f2e000 */
[----:B------:R-:W-:Y:S01]  /*07a0*/  @!P6 SEL R6, R6, R8, !P1 ;  /* 0x000000080606e207 */ /* 0x000fe20004800000 */
[----:B------:R-:W-:-:S05]  /*07b0*/  IMAD.WIDE R8, R9, 0x4, R2 ;  /* 0x0000000409087825 */ /* 0x000fca00078e0202 */
[----:B------:R-:W2:Y:S01]  /*07c0*/  @P4 LDG.E.EL R15, desc[UR4][R8.64] ;  /* 0x00000004080f4981 */ /* 0x000ea2000c2e1900 */
[----:B------:R-:W-:Y:S02]  /*07d0*/  P2R R21, PR, RZ, 0x1 ;  /* 0x00000001ff157803 */ /* 0x000fe40000000000 */
[----:B--2---:R-:W-:-:S04]  /*07e0*/  SEL R4, R15, 0xff800000, P4 ;  /* 0xff8000000f047807 */ /* 0x004fc80002000000 */
[-C--:B------:R-:W-:Y:S02]  /*07f0*/  FSETP.NAN.AND P0, PT, R4, R4.reuse, PT ;  /* 0x000000040400720b */ /* 0x080fe40003f08000 */
[----:B------:R-:W-:-:S11]  /*0800*/  FSETP.GEU.AND P6, PT, R6, R4, PT ;  /* 0x000000040600720b */ /* 0x000fd60003fce000 */
[----:B------:R-:W-:Y:S01]  /*0810*/  @!P0 SEL R4, R4, R6, !P6 ;  /* 0x0000000604048207 */ /* 0x000fe20007000000 */
[----:B------:R-:W-:-:S06]  /*0820*/  IMAD.MOV.U32 R6, RZ, RZ, RZ ;  /* 0x000000ffff067224 */ /* 0x000fcc00078e00ff */
[----:B------:R-:W2:Y:S01]  /*0830*/  @P3 LDG.E.EL R6, desc[UR4][R10.64+0x4] ;  /* 0x000004040a063981 */ /* 0x000ea2000c2e1900 */
[----:B------:R-:W-:Y:S01]  /*0840*/  VIADD R9, R13, 0x5 ;  /* 0x000000050d097836 */ /* 0x000fe20000000000 */
[----:B------:R-:W-:-:S03]  /*0850*/  SEL R5, RZ, 0x1, !P5 ;  /* 0x00000001ff057807 */ /* 0x000fc60006800000 */
[----:B------:R-:W-:Y:S01]  /*0860*/  IMAD.WIDE R8, R9, 0x4, R2 ;  /* 0x0000000409087825 */ /* 0x000fe200078e0202 */
[----:B------:R-:W-:-:S06]  /*0870*/  CS2R R2, SRZ ;  /* 0x0000000000027805 */ /* 0x000fcc000001ff00 */
[----:B------:R0:W3:Y:S04]  /*0880*/  @P4 LDG.E.EL R3, desc[UR4][R8.64] ;  /* 0x0000000408034981 */ /* 0x0000e8000c2e1900 */
[----:B------:R-:W4:Y:S01]  /*0890*/  @P3 LDG.E.EL R2, desc[UR4][R10.64+0x10] ;  /* 0x000010040a023981 */ /* 0x000f22000c2e1900 */
[----:B0-----:R-:W0:Y:S01]  /*08a0*/  LDC.64 R8, c[0x0][0x218] ;  /* 0x00008600ff087b82 */ /* 0x001e220000000a00 */
[----:B--2---:R-:W-:-:S04]  /*08b0*/  SEL R6, R6, 0xff800000, P3 ;  /* 0xff80000006067807 */ /* 0x004fc80001800000 */
[-C--:B------:R-:W-:Y:S02]  /*08c0*/  FSETP.NAN.AND P0, PT, R6, R6.reuse, PT ;  /* 0x000000060600720b */ /* 0x080fe40003f08000 */
[----:B------:R-:W-:-:S11]  /*08d0*/  FSETP.GEU.AND P5, PT, R7, R6, PT ;  /* 0x000000060700720b */ /* 0x000fd60003fae000 */
[----:B------:R-:W-:Y:S01]  /*08e0*/  @!P0 SEL R6, R6, R7, !P5 ;  /* 0x0000000706068207 */ /* 0x000fe20006800000 */
[----:B------:R-:W-:-:S06]  /*08f0*/  IMAD.MOV.U32 R7, RZ, RZ, RZ ;  /* 0x000000ffff077224 */ /* 0x000fcc00078e00ff */
[----:B------:R-:W2:Y:S01]  /*0900*/  @P3 LDG.E.EL R7, desc[UR4][R10.64+0x14] ;  /* 0x000014040a073981 */ /* 0x000ea2000c2e1900 */
[----:B------:R-:W-:-:S04]  /*0910*/  ISETP.NE.AND P0, PT, R21, RZ, PT ;  /* 0x000000ff1500720c */ /* 0x000fc80003f05270 */
[----:B------:R-:W-:Y:S02]  /*0920*/  SEL R18, R18, 0x2, P0 ;  /* 0x0000000212127807 */ /* 0x000fe40000000000 */
[----:B------:R-:W-:-:S04]  /*0930*/  ISETP.NE.AND P0, PT, R20, RZ, PT ;  /* 0x000000ff1400720c */ /* 0x000fc80003f05270 */
[----:B------:R-:W-:Y:S02]  /*0940*/  SEL R5, R5, 0x2, P0 ;  /* 0x0000000205057807 */ /* 0x000fe40000000000 */
[----:B------:R-:W-:-:S04]  /*0950*/  ISETP.NE.AND P0, PT, R19, RZ, PT ;  /* 0x000000ff1300720c */ /* 0x000fc80003f05270 */
[----:B------:R-:W-:Y:S02]  /*0960*/  SEL R18, R18, 0x3, P0 ;  /* 0x0000000312127807 */ /* 0x000fe40000000000 */
[----:B------:R-:W-:Y:S02]  /*0970*/  ISETP.NE.AND P0, PT, R16, RZ, PT ;  /* 0x000000ff1000720c */ /* 0x000fe40003f05270 */
[----:B---3--:R-:W-:Y:S02]  /*0980*/  SEL R3, R3, 0xff800000, P4 ;  /* 0xff80000003037807 */ /* 0x008fe40002000000 */
[----:B------:R-:W-:Y:S02]  /*0990*/  SEL R13, R5, 0x3, P0 ;  /* 0x00000003050d7807 */ /* 0x000fe40000000000 */
[----:B------:R-:W-:Y:S02]  /*09a0*/  ISETP.NE.AND P4, PT, R14, RZ, PT ;  /* 0x000000ff0e00720c */ /* 0x000fe40003f85270 */
[----:B----4-:R-:W-:-:S02]  /*09b0*/  SEL R5, R2, 0xff800000, P3 ;  /* 0xff80000002057807 */ /* 0x010fc40001800000 */
[----:B------:R-:W-:Y:S02]  /*09c0*/  SEL R18, R18, 0x4, P4 ;  /* 0x0000000412127807 */ /* 0x000fe40002000000 */
[C---:B------:R-:W-:Y:S02]  /*09d0*/  FSETP.GEU.AND P4, PT, R6.reuse, -INF , PT ;  /* 0xff8000000600780b */ /* 0x040fe40003f8e000 */
[----:B------:R-:W-:Y:S02]  /*09e0*/  ISETP.NE.AND P0, PT, R17, RZ, PT ;  /* 0x000000ff1100720c */ /* 0x000fe40003f05270 */
[----:B------:R-:W-:Y:S02]  /*09f0*/  SEL R6, R6, 0xff800000, P4 ;  /* 0xff80000006067807 */ /* 0x000fe40002000000 */
[----:B------:R-:W-:Y:S02]  /*0a00*/  SEL R18, R18, 0x5, P5 ;  /* 0x0000000512127807 */ /* 0x000fe40002800000 */
[----:B------:R-:W-:-:S02]  /*0a10*/  SEL R13, R13, 0x4, P0 ;  /* 0x000000040d0d7807 */ /* 0x000fc40000000000 */
[----:B------:R-:W-:Y:S02]  /*0a20*/  FSETP.GEU.AND P5, PT, R6, R5, PT ;  /* 0x000000050600720b */ /* 0x000fe40003fae000 */
[----:B------:R-:W-:Y:S02]  /*0a30*/  SEL R18, R18, 0x6, P4 ;  /* 0x0000000612127807 */ /* 0x000fe40002000000 */
[----:B------:R-:W-:Y:S02]  /*0a40*/  SEL R13, R13, 0x5, P2 ;  /* 0x000000050d0d7807 */ /* 0x000fe40001000000 */
[----:B------:R-:W-:Y:S02]  /*0a50*/  FSETP.NAN.AND P2, PT, R3, R3, PT ;  /* 0x000000030300720b */ /* 0x000fe40003f48000 */
[----:B------:R-:W-:Y:S02]  /*0a60*/  SEL R13, R13, 0x6, P1 ;  /* 0x000000060d0d7807 */ /* 0x000fe40000800000 */
[----:B------:R-:W-:-:S02]  /*0a70*/  SEL R18, R18, 0x7, P5 ;  /* 0x0000000712127807 */ /* 0x000fc40002800000 */
[----:B------:R-:W-:Y:S02]  /*0a80*/  ISETP.NE.AND P0, PT, R12, RZ, PT ;  /* 0x000000ff0c00720c */ /* 0x000fe40003f05270 */
[----:B------:R-:W-:Y:S02]  /*0a90*/  FSETP.GEU.AND P1, PT, R4, R3, PT ;  /* 0x000000030400720b */ /* 0x000fe40003f2e000 */
[----:B------:R-:W-:Y:S01]  /*0aa0*/  SEL R13, R13, 0x7, P6 ;  /* 0x000000070d0d7807 */ /* 0x000fe20003000000 */
[----:B0-----:R-:W-:Y:S02]  /*0ab0*/  IMAD.WIDE R8, R0, 0x4, R8 ;  /* 0x0000000400087825 */ /* 0x001fe400078e0208 */
[----:B------:R-:W-:Y:S02]  /*0ac0*/  @!P2 SEL R3, R3, R4, !P1 ;  /* 0x000000040303a207 */ /* 0x000fe40004800000 */
[----:B------:R-:W-:Y:S02]  /*0ad0*/  IADD3 R4, P2, R0, UR6, RZ ;  /* 0x0000000600047c10 */ /* 0x000fe4000ff5e0ff */
[----:B--2---:R-:W-:-:S02]  /*0ae0*/  SEL R2, R7, 0xff800000, P3 ;  /* 0xff80000007027807 */ /* 0x004fc40001800000 */
[----:B------:R-:W-:Y:S02]  /*0af0*/  FSETP.NAN.AND P3, PT, R5, R5, PT ;  /* 0x000000050500720b */ /* 0x000fe40003f68000 */
[----:B------:R-:W-:-:S11]  /*0b00*/  FSETP.NAN.AND P4, PT, R2, R2, PT ;  /* 0x000000020200720b */ /* 0x000fd60003f88000 */
[----:B------:R-:W-:-:S04]  /*0b10*/  @!P3 SEL R5, R5, R6, !P5 ;  /* 0x000000060505b207 */ /* 0x000fc80006800000 */
[----:B------:R-:W-:-:S04]  /*0b20*/  FSETP.GEU.AND P3, PT, R5, R2, PT ;  /* 0x000000020500720b */ /* 0x000fc80003f6e000 */
[----:B------:R-:W-:Y:S02]  /*0b30*/  SEL R18, R18, 0x8, P3 ;  /* 0x0000000812127807 */ /* 0x000fe40001800000 */
[----:B------:R-:W-:Y:S02]  /*0b40*/  @!P4 SEL R2, R2, R5, !P3 ;  /* 0x000000050202c207 */ /* 0x000fe40005800000 */
[----:B------:R-:W-:Y:S02]  /*0b50*/  SEL R6, R13, 0x8, P1 ;  /* 0x000000080d067807 */ /* 0x000fe40000800000 */
[----:B------:R-:W-:Y:S01]  /*0b60*/  LOP3.LUT R5, R18, 0xff, RZ, 0xc0, !PT ;  /* 0x000000ff12057812 */ /* 0x000fe200078ec0ff */
[----:B------:R0:W-:Y:S04]  /*0b70*/  @!P0 STG.E.64 desc[UR4][R8.64], R2 ;  /* 0x0000000208008986 */ /* 0x0001e8000c101b04 */
[----:B------:R-:W-:Y:S01]  /*0b80*/  IMAD R7, R6, 0x100, R5 ;  /* 0x0000010006077824 */ /* 0x000fe200078e0205 */
[----:B------:R-:W-:Y:S01]  /*0b90*/  LEA.HI.X.SX32 R5, R0, UR7, 0x1, P2 ;  /* 0x0000000700057c11 */ /* 0x000fe200090f0eff */
[----:B0-----:R-:W-:Y:S06]  /*0ba0*/  @P0 EXIT ;  /* 0x000000000000094d */ /* 0x001fec0003800000 */
[----:B------:R-:W-:Y:S01]  /*0bb0*/  STG.E.U16 desc[UR4][R4.64], R7 ;  /* 0x0000000704007986 */ /* 0x000fe2000c101504 */
[----:B------:R-:W-:Y:S05]  /*0bc0*/  EXIT ;  /* 0x000000000000794d */ /* 0x000fea0003800000 */
.L_x_0:
[----:B------:R-:W-:-:S00]  /*0bd0*/  BRA `(.L_x_0) ;  /* 0xfffffffc00fc7947 */ /* 0x000fc0000383ffff */
[----:B------:R-:W-:-:S00]  /*0be0*/  NOP ;  /* 0x0000000000007918 */ /* 0x000fc00000000000 */
        /* <DEDUP_REMOVED lines=9> */
.L_x_1:


//--------------------- .nv.constant0.triton_poi_fused_max_pool2d_with_indices_7 --------------------------
	.section	.nv.constant0.triton_poi_fused_max_pool2d_with_indices_7,"a",@progbits
	.sectionflags	@""
	.align	4
.nv.constant0.triton_poi_fused_max_pool2d_with_indices_7:
	.zero		556
